//
// Generated by NVIDIA NVVM Compiler
//
// Compiler Build ID: CL-36424714
// Cuda compilation tools, release 13.0, V13.0.88
// Based on NVVM 20.0.0
//

.version 9.0
.target sm_100
.address_size 64

	// .globl	_Z14leibniz_kernelPf
// _ZZ14leibniz_kernelPfE5sdata has been demoted
// _ZZ14leibniz_kernelPdE5sdata has been demoted

.visible .entry _Z14leibniz_kernelPf(
	.param .u64 .ptr .align 1 _Z14leibniz_kernelPf_param_0
)
{
	.reg .pred 	%p<14>;
	.reg .b32 	%r<10>;
	.reg .b32 	%f<39>;
	.reg .b64 	%rd<3>;
	// demoted variable
	.shared .align 4 .b8 _ZZ14leibniz_kernelPfE5sdata[4096];
	ld.param.u64 	%rd1, [_Z14leibniz_kernelPf_param_0];
	mov.u32 	%r1, %tid.x;
	mov.u32 	%r4, %ctaid.x;
	mov.u32 	%r5, %ntid.x;
	mad.lo.s32 	%r2, %r4, %r5, %r1;
	setp.gt.s32 	%p1, %r2, 536870911;
	shl.b32 	%r6, %r1, 2;
	mov.u32 	%r7, _ZZ14leibniz_kernelPfE5sdata;
	add.s32 	%r3, %r7, %r6;
	@%p1 bra 	$L__BB0_2;
	and.b32  	%r9, %r2, 1;
	setp.eq.b32 	%p2, %r9, 1;
	cvt.rn.f32.s32 	%f1, %r2;
	fma.rn.f32 	%f2, %f1, 0f40000000, 0f3F800000;
	mov.f32 	%f3, 0f40800000;
	div.rn.f32 	%f4, %f3, %f2;
	neg.f32 	%f5, %f4;
	selp.f32 	%f6, %f5, %f4, %p2;
	st.shared.f32 	[%r3], %f6;
	bra.uni 	$L__BB0_3;
$L__BB0_2:
	mov.b32 	%r8, 0;
	st.shared.u32 	[%r3], %r8;
$L__BB0_3:
	bar.sync 	0;
	setp.gt.u32 	%p3, %r1, 511;
	@%p3 bra 	$L__BB0_5;
	ld.shared.f32 	%f7, [%r3+2048];
	ld.shared.f32 	%f8, [%r3];
	add.f32 	%f9, %f7, %f8;
	st.shared.f32 	[%r3], %f9;
$L__BB0_5:
	bar.sync 	0;
	setp.gt.u32 	%p4, %r1, 255;
	@%p4 bra 	$L__BB0_7;
	ld.shared.f32 	%f10, [%r3+1024];
	ld.shared.f32 	%f11, [%r3];
	add.f32 	%f12, %f10, %f11;
	st.shared.f32 	[%r3], %f12;
$L__BB0_7:
	bar.sync 	0;
	setp.gt.u32 	%p5, %r1, 127;
	@%p5 bra 	$L__BB0_9;
	ld.shared.f32 	%f13, [%r3+512];
	ld.shared.f32 	%f14, [%r3];
	add.f32 	%f15, %f13, %f14;
	st.shared.f32 	[%r3], %f15;
$L__BB0_9:
	bar.sync 	0;
	setp.gt.u32 	%p6, %r1, 63;
	@%p6 bra 	$L__BB0_11;
	ld.shared.f32 	%f16, [%r3+256];
	ld.shared.f32 	%f17, [%r3];
	add.f32 	%f18, %f16, %f17;
	st.shared.f32 	[%r3], %f18;
$L__BB0_11:
	bar.sync 	0;
	setp.gt.u32 	%p7, %r1, 31;
	@%p7 bra 	$L__BB0_13;
	ld.shared.f32 	%f19, [%r3+128];
	ld.shared.f32 	%f20, [%r3];
	add.f32 	%f21, %f19, %f20;
	st.shared.f32 	[%r3], %f21;
$L__BB0_13:
	bar.sync 	0;
	setp.gt.u32 	%p8, %r1, 15;
	@%p8 bra 	$L__BB0_15;
	ld.shared.f32 	%f22, [%r3+64];
	ld.shared.f32 	%f23, [%r3];
	add.f32 	%f24, %f22, %f23;
	st.shared.f32 	[%r3], %f24;
$L__BB0_15:
	bar.sync 	0;
	setp.gt.u32 	%p9, %r1, 7;
	@%p9 bra 	$L__BB0_17;
	ld.shared.f32 	%f25, [%r3+32];
	ld.shared.f32 	%f26, [%r3];
	add.f32 	%f27, %f25, %f26;
	st.shared.f32 	[%r3], %f27;
$L__BB0_17:
	bar.sync 	0;
	setp.gt.u32 	%p10, %r1, 3;
	@%p10 bra 	$L__BB0_19;
	ld.shared.f32 	%f28, [%r3+16];
	ld.shared.f32 	%f29, [%r3];
	add.f32 	%f30, %f28, %f29;
	st.shared.f32 	[%r3], %f30;
$L__BB0_19:
	bar.sync 	0;
	setp.gt.u32 	%p11, %r1, 1;
	@%p11 bra 	$L__BB0_21;
	ld.shared.f32 	%f31, [%r3+8];
	ld.shared.f32 	%f32, [%r3];
	add.f32 	%f33, %f31, %f32;
	st.shared.f32 	[%r3], %f33;
$L__BB0_21:
	bar.sync 	0;
	setp.ne.s32 	%p12, %r1, 0;
	@%p12 bra 	$L__BB0_23;
	ld.shared.f32 	%f34, [_ZZ14leibniz_kernelPfE5sdata+4];
	ld.shared.f32 	%f35, [%r3];
	add.f32 	%f36, %f34, %f35;
	st.shared.f32 	[%r3], %f36;
$L__BB0_23:
	setp.ne.s32 	%p13, %r1, 0;
	bar.sync 	0;
	@%p13 bra 	$L__BB0_25;
	ld.shared.f32 	%f37, [_ZZ14leibniz_kernelPfE5sdata];
	cvta.to.global.u64 	%rd2, %rd1;
	atom.global.add.f32 	%f38, [%rd2], %f37;
$L__BB0_25:
	ret;

}
	// .globl	_Z14leibniz_kernelPd
.visible .entry _Z14leibniz_kernelPd(
	.param .u64 .ptr .align 1 _Z14leibniz_kernelPd_param_0
)
{
	.reg .pred 	%p<14>;
	.reg .b32 	%r<9>;
	.reg .b64 	%rd<4>;
	.reg .b64 	%fd<39>;
	// demoted variable
	.shared .align 8 .b8 _ZZ14leibniz_kernelPdE5sdata[8192];
	ld.param.u64 	%rd1, [_Z14leibniz_kernelPd_param_0];
	mov.u32 	%r1, %tid.x;
	mov.u32 	%r4, %ctaid.x;
	mov.u32 	%r5, %ntid.x;
	mad.lo.s32 	%r2, %r4, %r5, %r1;
	setp.gt.s32 	%p1, %r2, 536870911;
	shl.b32 	%r6, %r1, 3;
	mov.u32 	%r7, _ZZ14leibniz_kernelPdE5sdata;
	add.s32 	%r3, %r7, %r6;
	@%p1 bra 	$L__BB1_2;
	and.b32  	%r8, %r2, 1;
	setp.eq.b32 	%p2, %r8, 1;
	cvt.rn.f64.s32 	%fd1, %r2;
	fma.rn.f64 	%fd2, %fd1, 0d4000000000000000, 0d3FF0000000000000;
	mov.f64 	%fd3, 0d4010000000000000;
	div.rn.f64 	%fd4, %fd3, %fd2;
	neg.f64 	%fd5, %fd4;
	selp.f64 	%fd6, %fd5, %fd4, %p2;
	st.shared.f64 	[%r3], %fd6;
	bra.uni 	$L__BB1_3;
$L__BB1_2:
	mov.b64 	%rd2, 0;
	st.shared.u64 	[%r3], %rd2;
$L__BB1_3:
	bar.sync 	0;
	setp.gt.u32 	%p3, %r1, 511;
	@%p3 bra 	$L__BB1_5;
	ld.shared.f64 	%fd7, [%r3+4096];
	ld.shared.f64 	%fd8, [%r3];
	add.f64 	%fd9, %fd7, %fd8;
	st.shared.f64 	[%r3], %fd9;
$L__BB1_5:
	bar.sync 	0;
	setp.gt.u32 	%p4, %r1, 255;
	@%p4 bra 	$L__BB1_7;
	ld.shared.f64 	%fd10, [%r3+2048];
	ld.shared.f64 	%fd11, [%r3];
	add.f64 	%fd12, %fd10, %fd11;
	st.shared.f64 	[%r3], %fd12;
$L__BB1_7:
	bar.sync 	0;
	setp.gt.u32 	%p5, %r1, 127;
	@%p5 bra 	$L__BB1_9;
	ld.shared.f64 	%fd13, [%r3+1024];
	ld.shared.f64 	%fd14, [%r3];
	add.f64 	%fd15, %fd13, %fd14;
	st.shared.f64 	[%r3], %fd15;
$L__BB1_9:
	bar.sync 	0;
	setp.gt.u32 	%p6, %r1, 63;
	@%p6 bra 	$L__BB1_11;
	ld.shared.f64 	%fd16, [%r3+512];
	ld.shared.f64 	%fd17, [%r3];
	add.f64 	%fd18, %fd16, %fd17;
	st.shared.f64 	[%r3], %fd18;
$L__BB1_11:
	bar.sync 	0;
	setp.gt.u32 	%p7, %r1, 31;
	@%p7 bra 	$L__BB1_13;
	ld.shared.f64 	%fd19, [%r3+256];
	ld.shared.f64 	%fd20, [%r3];
	add.f64 	%fd21, %fd19, %fd20;
	st.shared.f64 	[%r3], %fd21;
$L__BB1_13:
	bar.sync 	0;
	setp.gt.u32 	%p8, %r1, 15;
	@%p8 bra 	$L__BB1_15;
	ld.shared.f64 	%fd22, [%r3+128];
	ld.shared.f64 	%fd23, [%r3];
	add.f64 	%fd24, %fd22, %fd23;
	st.shared.f64 	[%r3], %fd24;
$L__BB1_15:
	bar.sync 	0;
	setp.gt.u32 	%p9, %r1, 7;
	@%p9 bra 	$L__BB1_17;
	ld.shared.f64 	%fd25, [%r3+64];
	ld.shared.f64 	%fd26, [%r3];
	add.f64 	%fd27, %fd25, %fd26;
	st.shared.f64 	[%r3], %fd27;
$L__BB1_17:
	bar.sync 	0;
	setp.gt.u32 	%p10, %r1, 3;
	@%p10 bra 	$L__BB1_19;
	ld.shared.f64 	%fd28, [%r3+32];
	ld.shared.f64 	%fd29, [%r3];
	add.f64 	%fd30, %fd28, %fd29;
	st.shared.f64 	[%r3], %fd30;
$L__BB1_19:
	bar.sync 	0;
	setp.gt.u32 	%p11, %r1, 1;
	@%p11 bra 	$L__BB1_21;
	ld.shared.f64 	%fd31, [%r3+16];
	ld.shared.f64 	%fd32, [%r3];
	add.f64 	%fd33, %fd31, %fd32;
	st.shared.f64 	[%r3], %fd33;
$L__BB1_21:
	bar.sync 	0;
	setp.ne.s32 	%p12, %r1, 0;
	@%p12 bra 	$L__BB1_23;
	ld.shared.f64 	%fd34, [_ZZ14leibniz_kernelPdE5sdata+8];
	ld.shared.f64 	%fd35, [%r3];
	add.f64 	%fd36, %fd34, %fd35;
	st.shared.f64 	[%r3], %fd36;
$L__BB1_23:
	setp.ne.s32 	%p13, %r1, 0;
	bar.sync 	0;
	@%p13 bra 	$L__BB1_25;
	ld.shared.f64 	%fd37, [_ZZ14leibniz_kernelPdE5sdata];
	cvta.to.global.u64 	%rd3, %rd1;
	atom.global.add.f64 	%fd38, [%rd3], %fd37;
$L__BB1_25:
	ret;

}


// ===== COMPILED SASS (sm_100) =====

	.target	sm_100

	.elftype	@"ET_EXEC"


//--------------------- .note.nv.tkinfo           --------------------------
	.section	.note.nv.tkinfo,"",@"SHT_NOTE"
	.sectionflags	@"SHF_NOTE_NV_TKINFO"
	.tkinfo
        /*0018*/ 	.word	0x00000002
        /*0030*/ 	.string	""
        /*0030*/ 	.string	"ptxas"
        /*0030*/ 	.string	"Cuda compilation tools, release 13.0, V13.0.88"
        /*0030*/ 	.string	"Build cuda_13.0.r13.0/compiler.36424714_0"
        /*0030*/ 	.string	"-arch sm_100 -m 64 "



//--------------------- .note.nv.cuinfo           --------------------------
	.section	.note.nv.cuinfo,"",@"SHT_NOTE"
	.sectionflags	@"SHF_NOTE_NV_CUINFO"
        /*0018*/ 	.short	0x0002
        /*001a*/ 	.short	0x0064
        /*001c*/ 	.short	0x0082
	.zero		2


//--------------------- .nv.info                  --------------------------
	.section	.nv.info,"",@"SHT_CUDA_INFO"
	.align	4


	//----- nvinfo : EIATTR_REGCOUNT
	.align		4
        /*0000*/ 	.byte	0x04, 0x2f
        /*0002*/ 	.short	(.L_1 - .L_0)
	.align		4
.L_0:
        /*0004*/ 	.word	index@(_Z14leibniz_kernelPf)
        /*0008*/ 	.word	0x0000000e


	//----- nvinfo : EIATTR_FRAME_SIZE
	.align		4
.L_1:
        /*000c*/ 	.byte	0x04, 0x11
        /*000e*/ 	.short	(.L_3 - .L_2)
	.align		4
.L_2:
        /*0010*/ 	.word	index@($__internal_1_$__cuda_sm3x_div_rn_noftz_f32_slowpath)
        /*0014*/ 	.word	0x00000000


	//----- nvinfo : EIATTR_FRAME_SIZE
	.align		4
.L_3:
        /*0018*/ 	.byte	0x04, 0x11
        /*001a*/ 	.short	(.L_5 - .L_4)
	.align		4
.L_4:
        /*001c*/ 	.word	index@(_Z14leibniz_kernelPf)
        /*0020*/ 	.word	0x00000000


	//----- nvinfo : EIATTR_REGCOUNT
	.align		4
.L_5:
        /*0024*/ 	.byte	0x04, 0x2f
        /*0026*/ 	.short	(.L_7 - .L_6)
	.align		4
.L_6:
        /*0028*/ 	.word	index@(_Z14leibniz_kernelPd)
        /*002c*/ 	.word	0x00000016


	//----- nvinfo : EIATTR_FRAME_SIZE
	.align		4
.L_7:
        /*0030*/ 	.byte	0x04, 0x11
        /*0032*/ 	.short	(.L_9 - .L_8)
	.align		4
.L_8:
        /*0034*/ 	.word	index@($__internal_0_$__cuda_sm20_div_rn_f64_full)
        /*0038*/ 	.word	0x00000000


	//----- nvinfo : EIATTR_FRAME_SIZE
	.align		4
.L_9:
        /*003c*/ 	.byte	0x04, 0x11
        /*003e*/ 	.short	(.L_11 - .L_10)
	.align		4
.L_10:
        /*0040*/ 	.word	index@(_Z14leibniz_kernelPd)
        /*0044*/ 	.word	0x00000000


	//----- nvinfo : EIATTR_MIN_STACK_SIZE
	.align		4
.L_11:
        /*0048*/ 	.byte	0x04, 0x12
        /*004a*/ 	.short	(.L_13 - .L_12)
	.align		4
.L_12:
        /*004c*/ 	.word	index@(_Z14leibniz_kernelPd)
        /*0050*/ 	.word	0x00000000


	//----- nvinfo : EIATTR_MIN_STACK_SIZE
	.align		4
.L_13:
        /*0054*/ 	.byte	0x04, 0x12
        /*0056*/ 	.short	(.L_15 - .L_14)
	.align		4
.L_14:
        /*0058*/ 	.word	index@(_Z14leibniz_kernelPf)
        /*005c*/ 	.word	0x00000000
.L_15:


//--------------------- .nv.compat                --------------------------
	.section	.nv.compat,"",@"SHT_CUDA_COMPAT_INFO"
	.align	4
        /*0000*/ 	.byte	0x02, 0x09, 0x00, 0x00, 0x02, 0x02, 0x01, 0x00, 0x02, 0x05, 0x05, 0x00, 0x03, 0x07, 0x01, 0x01
        /*0010*/ 	.byte	0x02, 0x03, 0x00, 0x00, 0x02, 0x06, 0x01, 0x00, 0x04, 0x0b, 0x08, 0x00, 0x01, 0x00, 0x00, 0x00
        /*0020*/ 	.byte	0x00, 0x00, 0x00, 0x00


//--------------------- .nv.info._Z14leibniz_kernelPd --------------------------
	.section	.nv.info._Z14leibniz_kernelPd,"",@"SHT_CUDA_INFO"
	.sectionflags	@""
	.align	4


	//----- nvinfo : EIATTR_CUDA_API_VERSION
	.align		4
        /*0000*/ 	.byte	0x04, 0x37
        /*0002*/ 	.short	(.L_17 - .L_16)
.L_16:
        /*0004*/ 	.word	0x00000082


	//----- nvinfo : EIATTR_KPARAM_INFO
	.align		4
.L_17:
        /*0008*/ 	.byte	0x04, 0x17
        /*000a*/ 	.short	(.L_19 - .L_18)
.L_18:
        /*000c*/ 	.word	0x00000000
        /*0010*/ 	.short	0x0000
        /*0012*/ 	.short	0x0000
        /*0014*/ 	.byte	0x00, 0xf5, 0x21, 0x00


	//----- nvinfo : EIATTR_SPARSE_MMA_MASK
	.align		4
.L_19:
        /*0018*/ 	.byte	0x03, 0x50
        /*001a*/ 	.short	0x0000


	//----- nvinfo : EIATTR_MAXREG_COUNT
	.align		4
        /*001c*/ 	.byte	0x03, 0x1b
        /*001e*/ 	.short	0x00ff


	//----- nvinfo : EIATTR_NUM_BARRIERS
	.align		4
        /*0020*/ 	.byte	0x02, 0x4c
        /*0022*/ 	.byte	0x01
	.zero		1


	//----- nvinfo : EIATTR_MERCURY_ISA_VERSION
	.align		4
        /*0024*/ 	.byte	0x03, 0x5f
        /*0026*/ 	.short	0x0101


	//----- nvinfo : EIATTR_VRC_CTA_INIT_COUNT
	.align		4
        /*0028*/ 	.byte	0x02, 0x4a
	.zero		1
	.zero		1


	//----- nvinfo : EIATTR_EXIT_INSTR_OFFSETS
	.align		4
        /*002c*/ 	.byte	0x04, 0x1c
        /*002e*/ 	.short	(.L_21 - .L_20)


	//   ....[0]....
.L_20:
        /*0030*/ 	.word	0x000006a0


	//   ....[1]....
        /*0034*/ 	.word	0x00000720


	//----- nvinfo : EIATTR_CRS_STACK_SIZE
	.align		4
.L_21:
        /*0038*/ 	.byte	0x04, 0x1e
        /*003a*/ 	.short	(.L_23 - .L_22)
.L_22:
        /*003c*/ 	.word	0x00000000


	//----- nvinfo : EIATTR_CBANK_PARAM_SIZE
	.align		4
.L_23:
        /*0040*/ 	.byte	0x03, 0x19
        /*0042*/ 	.short	0x0008


	//----- nvinfo : EIATTR_PARAM_CBANK
	.align		4
        /*0044*/ 	.byte	0x04, 0x0a
        /*0046*/ 	.short	(.L_25 - .L_24)
	.align		4
.L_24:
        /*0048*/ 	.word	index@(.nv.constant0._Z14leibniz_kernelPd)
        /*004c*/ 	.short	0x0380
        /*004e*/ 	.short	0x0008


	//----- nvinfo : EIATTR_SW_WAR
	.align		4
.L_25:
        /*0050*/ 	.byte	0x04, 0x36
        /*0052*/ 	.short	(.L_27 - .L_26)
.L_26:
        /*0054*/ 	.word	0x00000008
.L_27:


//--------------------- .nv.info._Z14leibniz_kernelPf --------------------------
	.section	.nv.info._Z14leibniz_kernelPf,"",@"SHT_CUDA_INFO"
	.sectionflags	@""
	.align	4


	//----- nvinfo : EIATTR_CUDA_API_VERSION
	.align		4
        /*0000*/ 	.byte	0x04, 0x37
        /*0002*/ 	.short	(.L_29 - .L_28)
.L_28:
        /*0004*/ 	.word	0x00000082


	//----- nvinfo : EIATTR_KPARAM_INFO
	.align		4
.L_29:
        /*0008*/ 	.byte	0x04, 0x17
        /*000a*/ 	.short	(.L_31 - .L_30)
.L_30:
        /*000c*/ 	.word	0x00000000
        /*0010*/ 	.short	0x0000
        /*0012*/ 	.short	0x0000
        /*0014*/ 	.byte	0x00, 0xf5, 0x21, 0x00


	//----- nvinfo : EIATTR_SPARSE_MMA_MASK
	.align		4
.L_31:
        /*0018*/ 	.byte	0x03, 0x50
        /*001a*/ 	.short	0x0000


	//----- nvinfo : EIATTR_MAXREG_COUNT
	.align		4
        /*001c*/ 	.byte	0x03, 0x1b
        /*001e*/ 	.short	0x00ff


	//----- nvinfo : EIATTR_NUM_BARRIERS
	.align		4
        /*0020*/ 	.byte	0x02, 0x4c
        /*0022*/ 	.byte	0x01
	.zero		1


	//----- nvinfo : EIATTR_MERCURY_ISA_VERSION
	.align		4
        /*0024*/ 	.byte	0x03, 0x5f
        /*0026*/ 	.short	0x0101


	//----- nvinfo : EIATTR_VRC_CTA_INIT_COUNT
	.align		4
        /*0028*/ 	.byte	0x02, 0x4a
	.zero		1
	.zero		1


	//----- nvinfo : EIATTR_EXIT_INSTR_OFFSETS
	.align		4
        /*002c*/ 	.byte	0x04, 0x1c
        /*002e*/ 	.short	(.L_33 - .L_32)


	//   ....[0]....
.L_32:
        /*0030*/ 	.word	0x00000650


	//   ....[1]....
        /*0034*/ 	.word	0x000006d0


	//----- nvinfo : EIATTR_CRS_STACK_SIZE
	.align		4
.L_33:
        /*0038*/ 	.byte	0x04, 0x1e
        /*003a*/ 	.short	(.L_35 - .L_34)
.L_34:
        /*003c*/ 	.word	0x00000000


	//----- nvinfo : EIATTR_CBANK_PARAM_SIZE
	.align		4
.L_35:
        /*0040*/ 	.byte	0x03, 0x19
        /*0042*/ 	.short	0x0008


	//----- nvinfo : EIATTR_PARAM_CBANK
	.align		4
        /*0044*/ 	.byte	0x04, 0x0a
        /*0046*/ 	.short	(.L_37 - .L_36)
	.align		4
.L_36:
        /*0048*/ 	.word	index@(.nv.constant0._Z14leibniz_kernelPf)
        /*004c*/ 	.short	0x0380
        /*004e*/ 	.short	0x0008


	//----- nvinfo : EIATTR_SW_WAR
	.align		4
.L_37:
        /*0050*/ 	.byte	0x04, 0x36
        /*0052*/ 	.short	(.L_39 - .L_38)
.L_38:
        /*0054*/ 	.word	0x00000008
.L_39:


//--------------------- .nv.callgraph             --------------------------
	.section	.nv.callgraph,"",@"SHT_CUDA_CALLGRAPH"
	.align	4
	.sectionentsize	8
	.align		4
        /*0000*/ 	.word	0x00000000
	.align		4
        /*0004*/ 	.word	0xffffffff
	.align		4
        /*0008*/ 	.word	0x00000000
	.align		4
        /*000c*/ 	.word	0xfffffffe
	.align		4
        /*0010*/ 	.word	0x00000000
	.align		4
        /*0014*/ 	.word	0xfffffffd
	.align		4
        /*0018*/ 	.word	0x00000000
	.align		4
        /*001c*/ 	.word	0xfffffffc


//--------------------- .text._Z14leibniz_kernelPd --------------------------
	.section	.text._Z14leibniz_kernelPd,"ax",@progbits
	.align	128
        .global         _Z14leibniz_kernelPd
        .type           _Z14leibniz_kernelPd,@function
        .size           _Z14leibniz_kernelPd,(.L_x_28 - _Z14leibniz_kernelPd)
        .other          _Z14leibniz_kernelPd,@"STO_CUDA_ENTRY STV_DEFAULT"
_Z14leibniz_kernelPd:
.text._Z14leibniz_kernelPd:
[----:B------:R-:W-:Y:S01]  /*0000*/  LDC R1, c[0x0][0x37c] ;  /* 0x0000df00ff017b82 */ /* 0x000fe20000000800 */
[----:B------:R-:W0:Y:S07]  /*0010*/  S2R R0, SR_TID.X ;  /* 0x0000000000007919 */ /* 0x000e2e0000002100 */
[----:B------:R-:W0:Y:S01]  /*0020*/  S2UR UR4, SR_CTAID.X ;  /* 0x00000000000479c3 */ /* 0x000e220000002500 */
[----:B------:R-:W-:Y:S07]  /*0030*/  BSSY.RECONVERGENT B0, `(.L_x_0) ;  /* 0x0000026000007945 */ /* 0x000fee0003800200 */
[----:B------:R-:W0:Y:S08]  /*0040*/  LDC R5, c[0x0][0x360] ;  /* 0x0000d800ff057b82 */ /* 0x000e300000000800 */
[----:B------:R-:W1:Y:S01]  /*0050*/  S2UR UR5, SR_CgaCtaId ;  /* 0x00000000000579c3 */ /* 0x000e620000008800 */
[----:B0-----:R-:W-:Y:S01]  /*0060*/  IMAD R5, R5, UR4, R0 ;  /* 0x0000000405057c24 */ /* 0x001fe2000f8e0200 */
[----:B------:R-:W-:-:S04]  /*0070*/  UMOV UR4, 0x400 ;  /* 0x0000040000047882 */ /* 0x000fc80000000000 */
[----:B------:R-:W-:Y:S01]  /*0080*/  ISETP.GT.AND P0, PT, R5, 0x1fffffff, PT ;  /* 0x1fffffff0500780c */ /* 0x000fe20003f04270 */
[----:B-1----:R-:W-:-:S06]  /*0090*/  ULEA UR4, UR5, UR4, 0x18 ;  /* 0x0000000405047291 */ /* 0x002fcc000f8ec0ff */
[----:B------:R-:W-:-:S06]  /*00a0*/  LEA R4, R0, UR4, 0x3 ;  /* 0x0000000400047c11 */ /* 0x000fcc000f8e18ff */
[----:B------:R-:W-:Y:S05]  /*00b0*/  @P0 BRA `(.L_x_1) ;  /* 0x0000000000700947 */ /* 0x000fea0003800000 */
[----:B------:R0:W1:Y:S01]  /*00c0*/  I2F.F64 R6, R5 ;  /* 0x0000000500067312 */ /* 0x0000620000201c00 */
[----:B------:R-:W-:Y:S01]  /*00d0*/  IMAD.MOV.U32 R2, RZ, RZ, 0x0 ;  /* 0x00000000ff027424 */ /* 0x000fe200078e00ff */
[----:B------:R-:W-:Y:S01]  /*00e0*/  BSSY.RECONVERGENT B1, `(.L_x_2) ;  /* 0x0000014000017945 */ /* 0x000fe20003800200 */
[----:B------:R-:W-:Y:S01]  /*00f0*/  IMAD.MOV.U32 R3, RZ, RZ, 0x3ff00000 ;  /* 0x3ff00000ff037424 */ /* 0x000fe200078e00ff */
[----:B0-----:R-:W-:-:S04]  /*0100*/  LOP3.LUT R5, R5, 0x1, RZ, 0xc0, !PT ;  /* 0x0000000105057812 */ /* 0x001fc800078ec0ff */
[----:B------:R-:W-:Y:S01]  /*0110*/  ISETP.NE.U32.AND P1, PT, R5, 0x1, PT ;  /* 0x000000010500780c */ /* 0x000fe20003f25070 */
[----:B-1----:R-:W-:Y:S01]  /*0120*/  DFMA R6, R6, 2, R2 ;  /* 0x400000000606782b */ /* 0x002fe20000000002 */
[----:B------:R-:W-:-:S05]  /*0130*/  IMAD.MOV.U32 R2, RZ, RZ, 0x1 ;  /* 0x00000001ff027424 */ /* 0x000fca00078e00ff */
[----:B------:R-:W0:Y:S02]  /*0140*/  MUFU.RCP64H R3, R7 ;  /* 0x0000000700037308 */ /* 0x000e240000001800 */
[----:B0-----:R-:W-:-:S08]  /*0150*/  DFMA R8, -R6, R2, 1 ;  /* 0x3ff000000608742b */ /* 0x001fd00000000102 */
[----:B------:R-:W-:-:S08]  /*0160*/  DFMA R8, R8, R8, R8 ;  /* 0x000000080808722b */ /* 0x000fd00000000008 */
[----:B------:R-:W-:-:S08]  /*0170*/  DFMA R8, R2, R8, R2 ;  /* 0x000000080208722b */ /* 0x000fd00000000002 */
[----:B------:R-:W-:-:S08]  /*0180*/  DFMA R2, -R6, R8, 1 ;  /* 0x3ff000000602742b */ /* 0x000fd00000000108 */
[----:B------:R-:W-:-:S08]  /*0190*/  DFMA R2, R8, R2, R8 ;  /* 0x000000020802722b */ /* 0x000fd00000000008 */
[----:B------:R-:W-:-:S08]  /*01a0*/  DMUL R8, R2, 4 ;  /* 0x4010000002087828 */ /* 0x000fd00000000000 */
[----:B------:R-:W-:-:S08]  /*01b0*/  DFMA R10, -R6, R8, 4 ;  /* 0x40100000060a742b */ /* 0x000fd00000000108 */
[----:B------:R-:W-:-:S10]  /*01c0*/  DFMA R2, R2, R10, R8 ;  /* 0x0000000a0202722b */ /* 0x000fd40000000008 */
[----:B------:R-:W-:-:S05]  /*01d0*/  FFMA R8, RZ, R7, R3 ;  /* 0x00000007ff087223 */ /* 0x000fca0000000003 */
[----:B------:R-:W-:-:S13]  /*01e0*/  FSETP.GT.AND P0, PT, |R8|, 1.469367938527859385e-39, PT ;  /* 0x001000000800780b */ /* 0x000fda0003f04200 */
[----:B------:R-:W-:Y:S05]  /*01f0*/  @P0 BRA `(.L_x_3) ;  /* 0x0000000000080947 */ /* 0x000fea0003800000 */
[----:B------:R-:W-:-:S07]  /*0200*/  MOV R8, 0x220 ;  /* 0x0000022000087802 */ /* 0x000fce0000000f00 */
[----:B------:R-:W-:Y:S05]  /*0210*/  CALL.REL.NOINC `($__internal_0_$__cuda_sm20_div_rn_f64_full) ;  /* 0x0000000400447944 */ /* 0x000fea0003c00000 */
.L_x_3:
[----:B------:R-:W-:Y:S05]  /*0220*/  BSYNC.RECONVERGENT B1 ;  /* 0x0000000000017941 */ /* 0x000fea0003800200 */
.L_x_2:
[----:B------:R-:W-:-:S10]  /*0230*/  DADD R6, -RZ, -R2 ;  /* 0x00000000ff067229 */ /* 0x000fd40000000902 */
[----:B------:R-:W-:Y:S02]  /*0240*/  FSEL R2, R6, R2, !P1 ;  /* 0x0000000206027208 */ /* 0x000fe40004800000 */
[----:B------:R-:W-:-:S05]  /*0250*/  FSEL R3, R7, R3, !P1 ;  /* 0x0000000307037208 */ /* 0x000fca0004800000 */
[----:B------:R0:W-:Y:S01]  /*0260*/  STS.64 [R4], R2 ;  /* 0x0000000204007388 */ /* 0x0001e20000000a00 */
[----:B------:R-:W-:Y:S05]  /*0270*/  BRA `(.L_x_4) ;  /* 0x0000000000047947 */ /* 0x000fea0003800000 */
.L_x_1:
[----:B------:R1:W-:Y:S02]  /*0280*/  STS.64 [R4], RZ ;  /* 0x000000ff04007388 */ /* 0x0003e40000000a00 */
.L_x_4:
[----:B------:R-:W-:Y:S05]  /*0290*/  BSYNC.RECONVERGENT B0 ;  /* 0x0000000000007941 */ /* 0x000fea0003800200 */
.L_x_0:
[----:B------:R-:W-:Y:S01]  /*02a0*/  BAR.SYNC.DEFER_BLOCKING 0x0 ;  /* 0x0000000000007b1d */ /* 0x000fe20000010000 */
[C---:B------:R-:W-:Y:S02]  /*02b0*/  ISETP.GT.U32.AND P0, PT, R0.reuse, 0x1ff, PT ;  /* 0x000001ff0000780c */ /* 0x040fe40003f04070 */
[C---:B------:R-:W-:Y:S02]  /*02c0*/  ISETP.GT.U32.AND P1, PT, R0.reuse, 0xff, PT ;  /* 0x000000ff0000780c */ /* 0x040fe40003f24070 */
[----:B------:R-:W-:-:S09]  /*02d0*/  ISETP.GT.U32.AND P2, PT, R0, 0x7, PT ;  /* 0x000000070000780c */ /* 0x000fd20003f44070 */
[----:B0-----:R-:W-:Y:S04]  /*02e0*/  @!P0 LDS.64 R2, [R4+0x1000] ;  /* 0x0010000004028984 */ /* 0x001fe80000000a00 */
[----:B------:R-:W0:Y:S02]  /*02f0*/  @!P0 LDS.64 R6, [R4] ;  /* 0x0000000004068984 */ /* 0x000e240000000a00 */
[----:B0-----:R-:W-:-:S07]  /*0300*/  @!P0 DADD R2, R2, R6 ;  /* 0x0000000002028229 */ /* 0x001fce0000000006 */
[----:B------:R-:W-:Y:S01]  /*0310*/  @!P0 STS.64 [R4], R2 ;  /* 0x0000000204008388 */ /* 0x000fe20000000a00 */
[----:B------:R-:W-:Y:S01]  /*0320*/  BAR.SYNC.DEFER_BLOCKING 0x0 ;  /* 0x0000000000007b1d */ /* 0x000fe20000010000 */
[----:B------:R-:W-:-:S05]  /*0330*/  ISETP.GT.U32.AND P0, PT, R0, 0x7f, PT ;  /* 0x0000007f0000780c */ /* 0x000fca0003f04070 */
[----:B------:R-:W-:Y:S04]  /*0340*/  @!P1 LDS.64 R6, [R4+0x800] ;  /* 0x0008000004069984 */ /* 0x000fe80000000a00 */
        /* <DEDUP_REMOVED lines=32> */
[----:B------:R0:W-:Y:S01]  /*0550*/  @!P2 STS.64 [R4], R2 ;  /* 0x000000020400a388 */ /* 0x0001e20000000a00 */
[----:B------:R-:W-:Y:S01]  /*0560*/  BAR.SYNC.DEFER_BLOCKING 0x0 ;  /* 0x0000000000007b1d */ /* 0x000fe20000010000 */
[----:B------:R-:W-:-:S13]  /*0570*/  ISETP.NE.AND P2, PT, R0, RZ, PT ;  /* 0x000000ff0000720c */ /* 0x000fda0003f45270 */
[----:B0-----:R-:W0:Y:S01]  /*0580*/  @!P2 S2R R3, SR_CgaCtaId ;  /* 0x000000000003a919 */ /* 0x001e220000008800 */
[----:B------:R-:W-:Y:S01]  /*0590*/  @!P2 MOV R0, 0x400 ;  /* 0x000004000000a802 */ /* 0x000fe20000000f00 */
[----:B------:R-:W-:Y:S04]  /*05a0*/  @!P0 LDS.64 R6, [R4+0x20] ;  /* 0x0000200004068984 */ /* 0x000fe80000000a00 */
[----:B------:R-:W2:Y:S01]  /*05b0*/  @!P0 LDS.64 R10, [R4] ;  /* 0x00000000040a8984 */ /* 0x000ea20000000a00 */
[----:B0-----:R-:W-:Y:S01]  /*05c0*/  @!P2 LEA R0, R3, R0, 0x18 ;  /* 0x000000000300a211 */ /* 0x001fe200078ec0ff */
[----:B--2---:R-:W-:-:S07]  /*05d0*/  @!P0 DADD R6, R6, R10 ;  /* 0x0000000006068229 */ /* 0x004fce000000000a */
[----:B------:R-:W-:Y:S01]  /*05e0*/  @!P0 STS.64 [R4], R6 ;  /* 0x0000000604008388 */ /* 0x000fe20000000a00 */
[----:B------:R-:W-:Y:S06]  /*05f0*/  BAR.SYNC.DEFER_BLOCKING 0x0 ;  /* 0x0000000000007b1d */ /* 0x000fec0000010000 */
[----:B------:R-:W-:Y:S04]  /*0600*/  @!P1 LDS.64 R8, [R4+0x10] ;  /* 0x0000100004089984 */ /* 0x000fe80000000a00 */
[----:B------:R-:W0:Y:S02]  /*0610*/  @!P1 LDS.64 R10, [R4] ;  /* 0x00000000040a9984 */ /* 0x000e240000000a00 */
[----:B0-----:R-:W-:-:S07]  /*0620*/  @!P1 DADD R8, R8, R10 ;  /* 0x0000000008089229 */ /* 0x001fce000000000a */
[----:B------:R-:W-:Y:S01]  /*0630*/  @!P1 STS.64 [R4], R8 ;  /* 0x0000000804009388 */ /* 0x000fe20000000a00 */
[----:B------:R-:W-:Y:S06]  /*0640*/  BAR.SYNC.DEFER_BLOCKING 0x0 ;  /* 0x0000000000007b1d */ /* 0x000fec0000010000 */
[----:B------:R-:W-:Y:S04]  /*0650*/  @!P2 LDS.64 R2, [R0+0x8] ;  /* 0x000008000002a984 */ /* 0x000fe80000000a00 */
[----:B------:R-:W0:Y:S02]  /*0660*/  @!P2 LDS.64 R6, [R4] ;  /* 0x000000000406a984 */ /* 0x000e240000000a00 */
[----:B0-----:R-:W-:-:S07]  /*0670*/  @!P2 DADD R2, R2, R6 ;  /* 0x000000000202a229 */ /* 0x001fce0000000006 */
[----:B------:R0:W-:Y:S01]  /*0680*/  @!P2 STS.64 [R4], R2 ;  /* 0x000000020400a388 */ /* 0x0001e20000000a00 */
[----:B------:R-:W-:Y:S06]  /*0690*/  BAR.SYNC.DEFER_BLOCKING 0x0 ;  /* 0x0000000000007b1d */ /* 0x000fec0000010000 */
[----:B------:R-:W-:Y:S05]  /*06a0*/  @P2 EXIT ;  /* 0x000000000000294d */ /* 0x000fea0003800000 */
[----:B------:R-:W2:Y:S01]  /*06b0*/  S2UR UR5, SR_CgaCtaId ;  /* 0x00000000000579c3 */ /* 0x000ea20000008800 */
[----:B------:R-:W-:-:S07]  /*06c0*/  UMOV UR4, 0x400 ;  /* 0x0000040000047882 */ /* 0x000fce0000000000 */
[----:B01----:R-:W0:Y:S01]  /*06d0*/  LDC.64 R4, c[0x0][0x380] ;  /* 0x0000e000ff047b82 */ /* 0x003e220000000a00 */
[----:B--2---:R-:W-:-:S09]  /*06e0*/  ULEA UR4, UR5, UR4, 0x18 ;  /* 0x0000000405047291 */ /* 0x004fd2000f8ec0ff */
[----:B------:R-:W0:Y:S02]  /*06f0*/  LDS.64 R2, [UR4] ;  /* 0x00000004ff027984 */ /* 0x000e240008000a00 */
[----:B------:R-:W0:Y:S02]  /*0700*/  LDCU.64 UR4, c[0x0][0x358] ;  /* 0x00006b00ff0477ac */ /* 0x000e240008000a00 */
[----:B0-----:R-:W-:Y:S01]  /*0710*/  REDG.E.ADD.F64.RN.STRONG.GPU desc[UR4][R4.64], R2 ;  /* 0x00000002040079a6 */ /* 0x001fe2000c12ff04 */
[----:B------:R-:W-:Y:S05]  /*0720*/  EXIT ;  /* 0x000000000000794d */ /* 0x000fea0003800000 */
        .weak           $__internal_0_$__cuda_sm20_div_rn_f64_full
        .type           $__internal_0_$__cuda_sm20_div_rn_f64_full,@function
        .size           $__internal_0_$__cuda_sm20_div_rn_f64_full,(.L_x_28 - $__internal_0_$__cuda_sm20_div_rn_f64_full)
$__internal_0_$__cuda_sm20_div_rn_f64_full:
[C---:B------:R-:W-:Y:S01]  /*0730*/  FSETP.GEU.AND P0, PT, |R7|.reuse, 1.469367938527859385e-39, PT ;  /* 0x001000000700780b */ /* 0x040fe20003f0e200 */
[----:B------:R-:W-:Y:S01]  /*0740*/  IMAD.MOV.U32 R10, RZ, RZ, 0x1 ;  /* 0x00000001ff0a7424 */ /* 0x000fe200078e00ff */
[C---:B------:R-:W-:Y:S01]  /*0750*/  LOP3.LUT R2, R7.reuse, 0x800fffff, RZ, 0xc0, !PT ;  /* 0x800fffff07027812 */ /* 0x040fe200078ec0ff */
[----:B------:R-:W-:Y:S01]  /*0760*/  IMAD.MOV.U32 R18, RZ, RZ, 0x40100000 ;  /* 0x40100000ff127424 */ /* 0x000fe200078e00ff */
[----:B------:R-:W-:Y:S01]  /*0770*/  LOP3.LUT R9, R7, 0x7ff00000, RZ, 0xc0, !PT ;  /* 0x7ff0000007097812 */ /* 0x000fe200078ec0ff */
[----:B------:R-:W-:Y:S01]  /*0780*/  IMAD.MOV.U32 R5, RZ, RZ, 0x1ca00000 ;  /* 0x1ca00000ff057424 */ /* 0x000fe200078e00ff */
[----:B------:R-:W-:Y:S01]  /*0790*/  LOP3.LUT R3, R2, 0x3ff00000, RZ, 0xfc, !PT ;  /* 0x3ff0000002037812 */ /* 0x000fe200078efcff */
[----:B------:R-:W-:Y:S01]  /*07a0*/  IMAD.MOV.U32 R2, RZ, RZ, R6 ;  /* 0x000000ffff027224 */ /* 0x000fe200078e0006 */
[----:B------:R-:W-:Y:S01]  /*07b0*/  ISETP.LE.U32.AND P2, PT, R9, 0x40100000, PT ;  /* 0x401000000900780c */ /* 0x000fe20003f43070 */
[----:B------:R-:W-:Y:S01]  /*07c0*/  VIADD R19, R18, 0xffffffff ;  /* 0xffffffff12137836 */ /* 0x000fe20000000000 */
[----:B------:R-:W-:Y:S03]  /*07d0*/  BSSY.RECONVERGENT B2, `(.L_x_5) ;  /* 0x0000040000027945 */ /* 0x000fe60003800200 */
[----:B------:R-:W-:-:S06]  /*07e0*/  @!P0 DMUL R2, R6, 8.98846567431157953865e+307 ;  /* 0x7fe0000006028828 */ /* 0x000fcc0000000000 */
[----:B------:R-:W0:Y:S04]  /*07f0*/  MUFU.RCP64H R11, R3 ;  /* 0x00000003000b7308 */ /* 0x000e280000001800 */
[----:B------:R-:W-:Y:S02]  /*0800*/  @!P0 LOP3.LUT R9, R3, 0x7ff00000, RZ, 0xc0, !PT ;  /* 0x7ff0000003098812 */ /* 0x000fe400078ec0ff */
[----:B------:R-:W-:-:S03]  /*0810*/  ISETP.GT.U32.AND P0, PT, R19, 0x7feffffe, PT ;  /* 0x7feffffe1300780c */ /* 0x000fc60003f04070 */
[----:B------:R-:W-:-:S05]  /*0820*/  VIADD R19, R9, 0xffffffff ;  /* 0xffffffff09137836 */ /* 0x000fca0000000000 */
[----:B------:R-:W-:Y:S01]  /*0830*/  ISETP.GT.U32.OR P0, PT, R19, 0x7feffffe, P0 ;  /* 0x7feffffe1300780c */ /* 0x000fe20000704470 */
[----:B0-----:R-:W-:-:S08]  /*0840*/  DFMA R12, R10, -R2, 1 ;  /* 0x3ff000000a0c742b */ /* 0x001fd00000000802 */
[----:B------:R-:W-:-:S08]  /*0850*/  DFMA R12, R12, R12, R12 ;  /* 0x0000000c0c0c722b */ /* 0x000fd0000000000c */
[----:B------:R-:W-:-:S08]  /*0860*/  DFMA R12, R10, R12, R10 ;  /* 0x0000000c0a0c722b */ /* 0x000fd0000000000a */
[----:B------:R-:W-:-:S08]  /*0870*/  DFMA R10, R12, -R2, 1 ;  /* 0x3ff000000c0a742b */ /* 0x000fd00000000802 */
[----:B------:R-:W-:Y:S01]  /*0880*/  DFMA R12, R12, R10, R12 ;  /* 0x0000000a0c0c722b */ /* 0x000fe2000000000c */
[----:B------:R-:W-:Y:S01]  /*0890*/  SEL R11, R5, 0x63400000, !P2 ;  /* 0x63400000050b7807 */ /* 0x000fe20005000000 */
[----:B------:R-:W-:-:S06]  /*08a0*/  IMAD.MOV.U32 R10, RZ, RZ, RZ ;  /* 0x000000ffff0a7224 */ /* 0x000fcc00078e00ff */
[----:B------:R-:W-:-:S08]  /*08b0*/  DMUL R14, R12, R10 ;  /* 0x0000000a0c0e7228 */ /* 0x000fd00000000000 */
[----:B------:R-:W-:-:S08]  /*08c0*/  DFMA R16, R14, -R2, R10 ;  /* 0x800000020e10722b */ /* 0x000fd0000000000a */
[----:B------:R-:W-:Y:S01]  /*08d0*/  DFMA R12, R12, R16, R14 ;  /* 0x000000100c0c722b */ /* 0x000fe2000000000e */
[----:B------:R-:W-:Y:S10]  /*08e0*/  @P0 BRA `(.L_x_6) ;  /* 0x0000000000740947 */ /* 0x000ff40003800000 */
[----:B------:R-:W-:Y:S01]  /*08f0*/  LOP3.LUT R15, R7, 0x7ff00000, RZ, 0xc0, !PT ;  /* 0x7ff00000070f7812 */ /* 0x000fe200078ec0ff */
[----:B------:R-:W-:Y:S02]  /*0900*/  IMAD.MOV.U32 R9, RZ, RZ, 0x40100000 ;  /* 0x40100000ff097424 */ /* 0x000fe400078e00ff */
[----:B------:R-:W-:Y:S01]  /*0910*/  IMAD.MOV.U32 R16, RZ, RZ, RZ ;  /* 0x000000ffff107224 */ /* 0x000fe200078e00ff */
[----:B------:R-:W-:Y:S01]  /*0920*/  ISETP.LE.U32.AND P0, PT, R15, 0x40100000, PT ;  /* 0x401000000f00780c */ /* 0x000fe20003f03070 */
[----:B------:R-:W-:-:S05]  /*0930*/  IMAD.MOV R14, RZ, RZ, -R15 ;  /* 0x000000ffff0e7224 */ /* 0x000fca00078e0a0f */
[----:B------:R-:W-:Y:S02]  /*0940*/  VIADDMNMX R9, R14, R9, 0xb9600000, !PT ;  /* 0xb96000000e097446 */ /* 0x000fe40007800109 */
[----:B------:R-:W-:Y:S02]  /*0950*/  SEL R14, R5, 0x63400000, !P0 ;  /* 0x63400000050e7807 */ /* 0x000fe40004000000 */
[----:B------:R-:W-:-:S05]  /*0960*/  VIMNMX R9, PT, PT, R9, 0x46a00000, PT ;  /* 0x46a0000009097848 */ /* 0x000fca0003fe0100 */
[----:B------:R-:W-:-:S04]  /*0970*/  IMAD.IADD R9, R9, 0x1, -R14 ;  /* 0x0000000109097824 */ /* 0x000fc800078e0a0e */
[----:B------:R-:W-:-:S06]  /*0980*/  VIADD R17, R9, 0x7fe00000 ;  /* 0x7fe0000009117836 */ /* 0x000fcc0000000000 */
[----:B------:R-:W-:-:S10]  /*0990*/  DMUL R14, R12, R16 ;  /* 0x000000100c0e7228 */ /* 0x000fd40000000000 */
[----:B------:R-:W-:-:S13]  /*09a0*/  FSETP.GTU.AND P0, PT, |R15|, 1.469367938527859385e-39, PT ;  /* 0x001000000f00780b */ /* 0x000fda0003f0c200 */
[----:B------:R-:W-:Y:S05]  /*09b0*/  @P0 BRA `(.L_x_7) ;  /* 0x0000000000840947 */ /* 0x000fea0003800000 */
[----:B------:R-:W-:Y:S01]  /*09c0*/  DFMA R2, R12, -R2, R10 ;  /* 0x800000020c02722b */ /* 0x000fe2000000000a */
[----:B------:R-:W-:-:S09]  /*09d0*/  IMAD.MOV.U32 R16, RZ, RZ, RZ ;  /* 0x000000ffff107224 */ /* 0x000fd200078e00ff */
[C---:B------:R-:W-:Y:S02]  /*09e0*/  FSETP.NEU.AND P0, PT, R3.reuse, RZ, PT ;  /* 0x000000ff0300720b */ /* 0x040fe40003f0d000 */
[----:B------:R-:W-:-:S04]  /*09f0*/  LOP3.LUT R7, R3, 0x80000000, R7, 0x48, !PT ;  /* 0x8000000003077812 */ /* 0x000fc800078e4807 */
[----:B------:R-:W-:-:S07]  /*0a00*/  LOP3.LUT R17, R7, R17, RZ, 0xfc, !PT ;  /* 0x0000001107117212 */ /* 0x000fce00078efcff */
[----:B------:R-:W-:Y:S05]  /*0a10*/  @!P0 BRA `(.L_x_7) ;  /* 0x00000000006c8947 */ /* 0x000fea0003800000 */
[----:B------:R-:W-:Y:S01]  /*0a20*/  IMAD.MOV R3, RZ, RZ, -R9 ;  /* 0x000000ffff037224 */ /* 0x000fe200078e0a09 */
[----:B------:R-:W-:Y:S01]  /*0a30*/  IADD3 R9, PT, PT, -R9, -0x43300000, RZ ;  /* 0xbcd0000009097810 */ /* 0x000fe20007ffe1ff */
[----:B------:R-:W-:-:S06]  /*0a40*/  IMAD.MOV.U32 R2, RZ, RZ, RZ ;  /* 0x000000ffff027224 */ /* 0x000fcc00078e00ff */
[----:B------:R-:W-:Y:S02]  /*0a50*/  DFMA R2, R14, -R2, R12 ;  /* 0x800000020e02722b */ /* 0x000fe4000000000c */
[----:B------:R-:W-:-:S08]  /*0a60*/  DMUL.RP R12, R12, R16 ;  /* 0x000000100c0c7228 */ /* 0x000fd00000008000 */
[----:B------:R-:W-:Y:S02]  /*0a70*/  FSETP.NEU.AND P0, PT, |R3|, R9, PT ;  /* 0x000000090300720b */ /* 0x000fe40003f0d200 */
[----:B------:R-:W-:Y:S02]  /*0a80*/  LOP3.LUT R7, R13, R7, RZ, 0x3c, !PT ;  /* 0x000000070d077212 */ /* 0x000fe400078e3cff */
[----:B------:R-:W-:Y:S02]  /*0a90*/  FSEL R14, R12, R14, !P0 ;  /* 0x0000000e0c0e7208 */ /* 0x000fe40004000000 */
[----:B------:R-:W-:Y:S01]  /*0aa0*/  FSEL R15, R7, R15, !P0 ;  /* 0x0000000f070f7208 */ /* 0x000fe20004000000 */
[----:B------:R-:W-:Y:S06]  /*0ab0*/  BRA `(.L_x_7) ;  /* 0x0000000000447947 */ /* 0x000fec0003800000 */
.L_x_6:
[----:B------:R-:W-:-:S14]  /*0ac0*/  DSETP.NAN.AND P0, PT, R6, R6, PT ;  /* 0x000000060600722a */ /* 0x000fdc0003f08000 */
[----:B------:R-:W-:Y:S05]  /*0ad0*/  @P0 BRA `(.L_x_8) ;  /* 0x0000000000340947 */ /* 0x000fea0003800000 */
[----:B------:R-:W-:Y:S01]  /*0ae0*/  ISETP.NE.AND P0, PT, R18, R9, PT ;  /* 0x000000091200720c */ /* 0x000fe20003f05270 */
[----:B------:R-:W-:Y:S02]  /*0af0*/  IMAD.MOV.U32 R14, RZ, RZ, 0x0 ;  /* 0x00000000ff0e7424 */ /* 0x000fe400078e00ff */
[----:B------:R-:W-:-:S10]  /*0b00*/  IMAD.MOV.U32 R15, RZ, RZ, -0x80000 ;  /* 0xfff80000ff0f7424 */ /* 0x000fd400078e00ff */
[----:B------:R-:W-:Y:S05]  /*0b10*/  @!P0 BRA `(.L_x_7) ;  /* 0x00000000002c8947 */ /* 0x000fea0003800000 */
[----:B------:R-:W-:Y:S02]  /*0b20*/  ISETP.NE.AND P0, PT, R18, 0x7ff00000, PT ;  /* 0x7ff000001200780c */ /* 0x000fe40003f05270 */
[----:B------:R-:W-:Y:S02]  /*0b30*/  LOP3.LUT R6, R7, 0x40100000, RZ, 0x3c, !PT ;  /* 0x4010000007067812 */ /* 0x000fe400078e3cff */
[----:B------:R-:W-:Y:S02]  /*0b40*/  ISETP.EQ.OR P0, PT, R9, RZ, !P0 ;  /* 0x000000ff0900720c */ /* 0x000fe40004702670 */
[----:B------:R-:W-:-:S11]  /*0b50*/  LOP3.LUT R15, R6, 0x80000000, RZ, 0xc0, !PT ;  /* 0x80000000060f7812 */ /* 0x000fd600078ec0ff */
[----:B------:R-:W-:Y:S01]  /*0b60*/  @P0 LOP3.LUT R2, R15, 0x7ff00000, RZ, 0xfc, !PT ;  /* 0x7ff000000f020812 */ /* 0x000fe200078efcff */
[----:B------:R-:W-:Y:S02]  /*0b70*/  @!P0 IMAD.MOV.U32 R14, RZ, RZ, RZ ;  /* 0x000000ffff0e8224 */ /* 0x000fe400078e00ff */
[----:B------:R-:W-:Y:S02]  /*0b80*/  @P0 IMAD.MOV.U32 R14, RZ, RZ, RZ ;  /* 0x000000ffff0e0224 */ /* 0x000fe400078e00ff */
[----:B------:R-:W-:Y:S01]  /*0b90*/  @P0 IMAD.MOV.U32 R15, RZ, RZ, R2 ;  /* 0x000000ffff0f0224 */ /* 0x000fe200078e0002 */
[----:B------:R-:W-:Y:S06]  /*0ba0*/  BRA `(.L_x_7) ;  /* 0x0000000000087947 */ /* 0x000fec0003800000 */
.L_x_8:
[----:B------:R-:W-:Y:S01]  /*0bb0*/  LOP3.LUT R15, R7, 0x80000, RZ, 0xfc, !PT ;  /* 0x00080000070f7812 */ /* 0x000fe200078efcff */
[----:B------:R-:W-:-:S07]  /*0bc0*/  IMAD.MOV.U32 R14, RZ, RZ, R6 ;  /* 0x000000ffff0e7224 */ /* 0x000fce00078e0006 */
.L_x_7:
[----:B------:R-:W-:Y:S05]  /*0bd0*/  BSYNC.RECONVERGENT B2 ;  /* 0x0000000000027941 */ /* 0x000fea0003800200 */
.L_x_5:
[----:B------:R-:W-:Y:S02]  /*0be0*/  IMAD.MOV.U32 R9, RZ, RZ, 0x0 ;  /* 0x00000000ff097424 */ /* 0x000fe400078e00ff */
[----:B------:R-:W-:Y:S02]  /*0bf0*/  IMAD.MOV.U32 R2, RZ, RZ, R14 ;  /* 0x000000ffff027224 */ /* 0x000fe400078e000e */
[----:B------:R-:W-:Y:S01]  /*0c00*/  IMAD.MOV.U32 R3, RZ, RZ, R15 ;  /* 0x000000ffff037224 */ /* 0x000fe200078e000f */
[----:B------:R-:W-:Y:S06]  /*0c10*/  RET.REL.NODEC R8 `(_Z14leibniz_kernelPd) ;  /* 0xfffffff008f87950 */ /* 0x000fec0003c3ffff */
.L_x_9:
[----:B------:R-:W-:-:S00]  /*0c20*/  BRA `(.L_x_9) ;  /* 0xfffffffc00fc7947 */ /* 0x000fc0000383ffff */
[----:B------:R-:W-:-:S00]  /*0c30*/  NOP ;  /* 0x0000000000007918 */ /* 0x000fc00000000000 */
        /* <DEDUP_REMOVED lines=12> */
.L_x_28:


//--------------------- .text._Z14leibniz_kernelPf --------------------------
	.section	.text._Z14leibniz_kernelPf,"ax",@progbits
	.align	128
        .global         _Z14leibniz_kernelPf
        .type           _Z14leibniz_kernelPf,@function
        .size           _Z14leibniz_kernelPf,(.L_x_29 - _Z14leibniz_kernelPf)
        .other          _Z14leibniz_kernelPf,@"STO_CUDA_ENTRY STV_DEFAULT"
_Z14leibniz_kernelPf:
.text._Z14leibniz_kernelPf:
        /* <DEDUP_REMOVED lines=12> */
[----:B------:R-:W-:Y:S01]  /*00c0*/  I2FP.F32.S32 R0, R4 ;  /* 0x0000000400007245 */ /* 0x000fe20000201400 */
[----:B------:R-:W-:Y:S01]  /*00d0*/  IMAD.MOV.U32 R5, RZ, RZ, 0x3f800000 ;  /* 0x3f800000ff057424 */ /* 0x000fe200078e00ff */
[----:B------:R-:W-:Y:S01]  /*00e0*/  UMOV UR4, 0x40800000 ;  /* 0x4080000000047882 */ /* 0x000fe20000000000 */
[----:B------:R-:W-:Y:S01]  /*00f0*/  LOP3.LUT R4, R4, 0x1, RZ, 0xc0, !PT ;  /* 0x0000000104047812 */ /* 0x000fe200078ec0ff */
[----:B------:R-:W-:Y:S02]  /*0100*/  IMAD.U32 R8, RZ, RZ, UR4 ;  /* 0x00000004ff087e24 */ /* 0x000fe4000f8e00ff */
[----:B------:R-:W-:Y:S01]  /*0110*/  FFMA R5, R0, 2, R5 ;  /* 0x4000000000057823 */ /* 0x000fe20000000005 */
[----:B------:R-:W-:Y:S01]  /*0120*/  BSSY.RECONVERGENT B1, `(.L_x_12) ;  /* 0x000000d000017945 */ /* 0x000fe20003800200 */
[----:B------:R-:W-:Y:S02]  /*0130*/  ISETP.NE.U32.AND P2, PT, R4, 0x1, PT ;  /* 0x000000010400780c */ /* 0x000fe40003f45070 */
[----:B------:R-:W0:Y:S08]  /*0140*/  MUFU.RCP R0, R5 ;  /* 0x0000000500007308 */ /* 0x000e300000001000 */
[----:B------:R-:W1:Y:S01]  /*0150*/  FCHK P0, R8, R5 ;  /* 0x0000000508007302 */ /* 0x000e620000000000 */
[----:B0-----:R-:W-:-:S04]  /*0160*/  FFMA R7, -R5, R0, 1 ;  /* 0x3f80000005077423 */ /* 0x001fc80000000100 */
[----:B------:R-:W-:-:S04]  /*0170*/  FFMA R0, R0, R7, R0 ;  /* 0x0000000700007223 */ /* 0x000fc80000000000 */
[----:B------:R-:W-:-:S04]  /*0180*/  FFMA R6, R0, 4, RZ ;  /* 0x4080000000067823 */ /* 0x000fc800000000ff */
[----:B------:R-:W-:-:S04]  /*0190*/  FFMA R7, -R5, R6, 4 ;  /* 0x4080000005077423 */ /* 0x000fc80000000106 */
[----:B------:R-:W-:Y:S01]  /*01a0*/  FFMA R0, R0, R7, R6 ;  /* 0x0000000700007223 */ /* 0x000fe20000000006 */
[----:B-1----:R-:W-:Y:S06]  /*01b0*/  @!P0 BRA `(.L_x_13) ;  /* 0x00000000000c8947 */ /* 0x002fec0003800000 */
[----:B------:R-:W-:-:S07]  /*01c0*/  MOV R4, 0x1e0 ;  /* 0x000001e000047802 */ /* 0x000fce0000000f00 */
[----:B------:R-:W-:Y:S05]  /*01d0*/  CALL.REL.NOINC `($__internal_1_$__cuda_sm3x_div_rn_noftz_f32_slowpath) ;  /* 0x0000000400407944 */ /* 0x000fea0003c00000 */
[----:B------:R-:W-:-:S07]  /*01e0*/  IMAD.MOV.U32 R0, RZ, RZ, R8 ;  /* 0x000000ffff007224 */ /* 0x000fce00078e0008 */
.L_x_13:
[----:B------:R-:W-:Y:S05]  /*01f0*/  BSYNC.RECONVERGENT B1 ;  /* 0x0000000000017941 */ /* 0x000fea0003800200 */
.L_x_12:
[----:B------:R-:W-:-:S05]  /*0200*/  FSEL R5, -R0, R0, !P2 ;  /* 0x0000000000057208 */ /* 0x000fca0005000100 */
[----:B------:R0:W-:Y:S01]  /*0210*/  STS [R2], R5 ;  /* 0x0000000502007388 */ /* 0x0001e20000000800 */
[----:B------:R-:W-:Y:S05]  /*0220*/  BRA `(.L_x_14) ;  /* 0x0000000000047947 */ /* 0x000fea0003800000 */
.L_x_11:
[----:B------:R1:W-:Y:S02]  /*0230*/  STS [R2], RZ ;  /* 0x000000ff02007388 */ /* 0x0003e40000000800 */
.L_x_14:
[----:B------:R-:W-:Y:S05]  /*0240*/  BSYNC.RECONVERGENT B2 ;  /* 0x0000000000027941 */ /* 0x000fea0003800200 */
.L_x_10:
[----:B------:R-:W-:Y:S01]  /*0250*/  BAR.SYNC.DEFER_BLOCKING 0x0 ;  /* 0x0000000000007b1d */ /* 0x000fe20000010000 */
[C---:B------:R-:W-:Y:S02]  /*0260*/  ISETP.GT.U32.AND P0, PT, R3.reuse, 0x1ff, PT ;  /* 0x000001ff0300780c */ /* 0x040fe40003f04070 */
[C---:B------:R-:W-:Y:S02]  /*0270*/  ISETP.GT.U32.AND P1, PT, R3.reuse, 0xff, PT ;  /* 0x000000ff0300780c */ /* 0x040fe40003f24070 */
[----:B------:R-:W-:-:S13]  /*0280*/  ISETP.NE.AND P2, PT, R3, RZ, PT ;  /* 0x000000ff0300720c */ /* 0x000fda0003f45270 */
[----:B------:R-:W-:Y:S01]  /*0290*/  @!P2 MOV R4, 0x400 ;  /* 0x000004000004a802 */ /* 0x000fe20000000f00 */
[----:B------:R-:W-:Y:S04]  /*02a0*/  @!P0 LDS R0, [R2+0x800] ;  /* 0x0008000002008984 */ /* 0x000fe80000000800 */
[----:B0-----:R-:W0:Y:S02]  /*02b0*/  @!P0 LDS R5, [R2] ;  /* 0x0000000002058984 */ /* 0x001e240000000800 */
[----:B0-----:R-:W-:-:S05]  /*02c0*/  @!P0 FADD R5, R0, R5 ;  /* 0x0000000500058221 */ /* 0x001fca0000000000 */
[----:B------:R-:W-:Y:S01]  /*02d0*/  @!P0 STS [R2], R5 ;  /* 0x0000000502008388 */ /* 0x000fe20000000800 */
[----:B------:R-:W-:Y:S01]  /*02e0*/  BAR.SYNC.DEFER_BLOCKING 0x0 ;  /* 0x0000000000007b1d */ /* 0x000fe20000010000 */
[----:B------:R-:W-:-:S05]  /*02f0*/  ISETP.GT.U32.AND P0, PT, R3, 0x7f, PT ;  /* 0x0000007f0300780c */ /* 0x000fca0003f04070 */
[----:B------:R-:W-:Y:S04]  /*0300*/  @!P1 LDS R0, [R2+0x400] ;  /* 0x0004000002009984 */ /* 0x000fe80000000800 */
[----:B------:R-:W0:Y:S02]  /*0310*/  @!P1 LDS R7, [R2] ;  /* 0x0000000002079984 */ /* 0x000e240000000800 */
        /* <DEDUP_REMOVED lines=31> */
[----:B------:R0:W-:Y:S01]  /*0510*/  @!P0 STS [R2], R5 ;  /* 0x0000000502008388 */ /* 0x0001e20000000800 */
[----:B------:R-:W-:Y:S01]  /*0520*/  BAR.SYNC.DEFER_BLOCKING 0x0 ;  /* 0x0000000000007b1d */ /* 0x000fe20000010000 */
[----:B------:R-:W-:-:S05]  /*0530*/  ISETP.GT.U32.AND P0, PT, R3, 0x1, PT ;  /* 0x000000010300780c */ /* 0x000fca0003f04070 */
[----:B0-----:R-:W0:Y:S01]  /*0540*/  @!P2 S2R R5, SR_CgaCtaId ;  /* 0x000000000005a919 */ /* 0x001e220000008800 */
[----:B------:R-:W-:Y:S04]  /*0550*/  @!P1 LDS R0, [R2+0x10] ;  /* 0x0000100002009984 */ /* 0x000fe80000000800 */
[----:B------:R-:W2:Y:S02]  /*0560*/  @!P1 LDS R7, [R2] ;  /* 0x0000000002079984 */ /* 0x000ea40000000800 */
[----:B--2---:R-:W-:-:S05]  /*0570*/  @!P1 FADD R7, R0, R7 ;  /* 0x0000000700079221 */ /* 0x004fca0000000000 */
[----:B------:R-:W-:Y:S01]  /*0580*/  @!P1 STS [R2], R7 ;  /* 0x0000000702009388 */ /* 0x000fe20000000800 */
[----:B------:R-:W-:Y:S06]  /*0590*/  BAR.SYNC.DEFER_BLOCKING 0x0 ;  /* 0x0000000000007b1d */ /* 0x000fec0000010000 */
[----:B------:R-:W-:Y:S04]  /*05a0*/  @!P0 LDS R0, [R2+0x8] ;  /* 0x0000080002008984 */ /* 0x000fe80000000800 */
[----:B------:R-:W2:Y:S02]  /*05b0*/  @!P0 LDS R3, [R2] ;  /* 0x0000000002038984 */ /* 0x000ea40000000800 */
[----:B--2---:R-:W-:Y:S01]  /*05c0*/  @!P0 FADD R3, R0, R3 ;  /* 0x0000000300038221 */ /* 0x004fe20000000000 */
[----:B0-----:R-:W-:-:S04]  /*05d0*/  @!P2 LEA R0, R5, R4, 0x18 ;  /* 0x000000040500a211 */ /* 0x001fc800078ec0ff */
[----:B------:R-:W-:Y:S01]  /*05e0*/  @!P0 STS [R2], R3 ;  /* 0x0000000302008388 */ /* 0x000fe20000000800 */
[----:B------:R-:W-:Y:S06]  /*05f0*/  BAR.SYNC.DEFER_BLOCKING 0x0 ;  /* 0x0000000000007b1d */ /* 0x000fec0000010000 */
[----:B------:R-:W-:Y:S04]  /*0600*/  @!P2 LDS R0, [R0+0x4] ;  /* 0x000004000000a984 */ /* 0x000fe80000000800 */
[----:B------:R-:W0:Y:S02]  /*0610*/  @!P2 LDS R5, [R2] ;  /* 0x000000000205a984 */ /* 0x000e240000000800 */
[----:B0-----:R-:W-:-:S05]  /*0620*/  @!P2 FADD R5, R0, R5 ;  /* 0x000000050005a221 */ /* 0x001fca0000000000 */
[----:B------:R0:W-:Y:S01]  /*0630*/  @!P2 STS [R2], R5 ;  /* 0x000000050200a388 */ /* 0x0001e20000000800 */
[----:B------:R-:W-:Y:S06]  /*0640*/  BAR.SYNC.DEFER_BLOCKING 0x0 ;  /* 0x0000000000007b1d */ /* 0x000fec0000010000 */
[----:B------:R-:W-:Y:S05]  /*0650*/  @P2 EXIT ;  /* 0x000000000000294d */ /* 0x000fea0003800000 */
[----:B------:R-:W2:Y:S01]  /*0660*/  S2UR UR5, SR_CgaCtaId ;  /* 0x00000000000579c3 */ /* 0x000ea20000008800 */
[----:B------:R-:W-:-:S07]  /*0670*/  UMOV UR4, 0x400 ;  /* 0x0000040000047882 */ /* 0x000fce0000000000 */
[----:B01----:R-:W0:Y:S01]  /*0680*/  LDC.64 R2, c[0x0][0x380] ;  /* 0x0000e000ff027b82 */ /* 0x003e220000000a00 */
[----:B--2---:R-:W-:-:S09]  /*0690*/  ULEA UR4, UR5, UR4, 0x18 ;  /* 0x0000000405047291 */ /* 0x004fd2000f8ec0ff */
[----:B------:R-:W0:Y:S02]  /*06a0*/  LDS R5, [UR4] ;  /* 0x00000004ff057984 */ /* 0x000e240008000800 */
[----:B------:R-:W0:Y:S02]  /*06b0*/  LDCU.64 UR4, c[0x0][0x358] ;  /* 0x00006b00ff0477ac */ /* 0x000e240008000a00 */
[----:B0-----:R-:W-:Y:S01]  /*06c0*/  REDG.E.ADD.F32.FTZ.RN.STRONG.GPU desc[UR4][R2.64], R5 ;  /* 0x00000005020079a6 */ /* 0x001fe2000c12f304 */
[----:B------:R-:W-:Y:S05]  /*06d0*/  EXIT ;  /* 0x000000000000794d */ /* 0x000fea0003800000 */
        .weak           $__internal_1_$__cuda_sm3x_div_rn_noftz_f32_slowpath
        .type           $__internal_1_$__cuda_sm3x_div_rn_noftz_f32_slowpath,@function
        .size           $__internal_1_$__cuda_sm3x_div_rn_noftz_f32_slowpath,(.L_x_29 - $__internal_1_$__cuda_sm3x_div_rn_noftz_f32_slowpath)
$__internal_1_$__cuda_sm3x_div_rn_noftz_f32_slowpath:
[--C-:B------:R-:W-:Y:S01]  /*06e0*/  SHF.R.U32.HI R0, RZ, 0x17, R5.reuse ;  /* 0x00000017ff007819 */ /* 0x100fe20000011605 */
[----:B------:R-:W-:Y:S04]  /*06f0*/  BSSY.RECONVERGENT B0, `(.L_x_15) ;  /* 0x000005d000007945 */ /* 0x000fe80003800200 */
[----:B------:R-:W-:Y:S01]  /*0700*/  BSSY.RELIABLE B3, `(.L_x_16) ;  /* 0x000001b000037945 */ /* 0x000fe20003800100 */
[----:B------:R-:W-:Y:S01]  /*0710*/  IMAD.MOV.U32 R8, RZ, RZ, R5 ;  /* 0x000000ffff087224 */ /* 0x000fe200078e0005 */
[----:B------:R-:W-:-:S05]  /*0720*/  LOP3.LUT R6, R0, 0xff, RZ, 0xc0, !PT ;  /* 0x000000ff00067812 */ /* 0x000fca00078ec0ff */
[----:B------:R-:W-:-:S05]  /*0730*/  VIADD R9, R6, 0xffffffff ;  /* 0xffffffff06097836 */ /* 0x000fca0000000000 */
[----:B------:R-:W-:-:S13]  /*0740*/  ISETP.GT.U32.AND P0, PT, R9, 0xfd, PT ;  /* 0x000000fd0900780c */ /* 0x000fda0003f04070 */
[----:B------:R-:W-:Y:S01]  /*0750*/  @!P0 IMAD.MOV.U32 R7, RZ, RZ, RZ ;  /* 0x000000ffff078224 */ /* 0x000fe200078e00ff */
[----:B------:R-:W-:Y:S06]  /*0760*/  @!P0 BRA `(.L_x_17) ;  /* 0x0000000000508947 */ /* 0x000fec0003800000 */
[----:B------:R-:W-:Y:S01]  /*0770*/  FSETP.GTU.FTZ.AND P0, PT, |R5|, +INF , PT ;  /* 0x7f8000000500780b */ /* 0x000fe20003f1c200 */
[----:B------:R-:W-:-:S12]  /*0780*/  IMAD.MOV.U32 R0, RZ, RZ, R5 ;  /* 0x000000ffff007224 */ /* 0x000fd800078e0005 */
[----:B------:R-:W-:Y:S05]  /*0790*/  @P0 BREAK.RELIABLE B3 ;  /* 0x0000000000030942 */ /* 0x000fea0003800100 */
[----:B------:R-:W-:Y:S05]  /*07a0*/  @P0 BRA `(.L_x_18) ;  /* 0x0000000400400947 */ /* 0x000fea0003800000 */
[----:B------:R-:W-:-:S05]  /*07b0*/  IMAD.MOV.U32 R5, RZ, RZ, 0x40800000 ;  /* 0x40800000ff057424 */ /* 0x000fca00078e00ff */
[----:B------:R-:W-:-:S13]  /*07c0*/  LOP3.LUT P0, RZ, R8, 0x7fffffff, R5, 0xc8, !PT ;  /* 0x7fffffff08ff7812 */ /* 0x000fda000780c805 */
[----:B------:R-:W-:Y:S05]  /*07d0*/  @!P0 BREAK.RELIABLE B3 ;  /* 0x0000000000038942 */ /* 0x000fea0003800100 */
[----:B------:R-:W-:Y:S05]  /*07e0*/  @!P0 BRA `(.L_x_19) ;  /* 0x0000000400288947 */ /* 0x000fea0003800000 */
[----:B------:R-:W-:Y:S02]  /*07f0*/  FSETP.NEU.FTZ.AND P0, PT, |R0|, +INF , PT ;  /* 0x7f8000000000780b */ /* 0x000fe40003f1d200 */
[----:B------:R-:W-:-:S04]  /*0800*/  LOP3.LUT P1, RZ, R5, 0x7fffffff, RZ, 0xc0, !PT ;  /* 0x7fffffff05ff7812 */ /* 0x000fc8000782c0ff */
[----:B------:R-:W-:-:S13]  /*0810*/  PLOP3.LUT P0, PT, P0, P1, PT, 0x2f, 0xf2 ;  /* 0x0000000000f2781c */ /* 0x000fda0000702577 */
[----:B------:R-:W-:Y:S05]  /*0820*/  @P0 BREAK.RELIABLE B3 ;  /* 0x0000000000030942 */ /* 0x000fea0003800100 */
[----:B------:R-:W-:Y:S05]  /*0830*/  @P0 BRA `(.L_x_20) ;  /* 0x00000004000c0947 */ /* 0x000fea0003800000 */
[----:B------:R-:W-:-:S13]  /*0840*/  LOP3.LUT P0, RZ, R8, 0x7fffffff, RZ, 0xc0, !PT ;  /* 0x7fffffff08ff7812 */ /* 0x000fda000780c0ff */
[----:B------:R-:W-:Y:S05]  /*0850*/  @!P0 BREAK.RELIABLE B3 ;  /* 0x0000000000038942 */ /* 0x000fea0003800100 */
[----:B------:R-:W-:Y:S05]  /*0860*/  @!P0 BRA `(.L_x_21) ;  /* 0x0000000000f48947 */ /* 0x000fea0003800000 */
[----:B------:R-:W-:Y:S01]  /*0870*/  ISETP.GE.AND P0, PT, R9, RZ, PT ;  /* 0x000000ff0900720c */ /* 0x000fe20003f06270 */
[----:B------:R-:W-:-:S12]  /*0880*/  IMAD.MOV.U32 R7, RZ, RZ, RZ ;  /* 0x000000ffff077224 */ /* 0x000fd800078e00ff */
[----:B------:R-:W-:Y:S01]  /*0890*/  @!P0 FFMA R8, R0, 1.84467440737095516160e+19, RZ ;  /* 0x5f80000000088823 */ /* 0x000fe200000000ff */
[----:B------:R-:W-:-:S07]  /*08a0*/  @!P0 VIADD R7, R7, 0x40 ;  /* 0x0000004007078836 */ /* 0x000fce0000000000 */
.L_x_17:
[----:B------:R-:W-:Y:S05]  /*08b0*/  BSYNC.RELIABLE B3 ;  /* 0x0000000000037941 */ /* 0x000fea0003800100 */
.L_x_16:
[----:B------:R-:W-:Y:S01]  /*08c0*/  LEA R5, R6, 0xc0800000, 0x17 ;  /* 0xc080000006057811 */ /* 0x000fe200078eb8ff */
[----:B------:R-:W-:Y:S01]  /*08d0*/  UMOV UR4, 0x40800000 ;  /* 0x4080000000047882 */ /* 0x000fe20000000000 */
[----:B------:R-:W-:Y:S01]  /*08e0*/  IADD3 R6, PT, PT, R7, 0x81, -R6 ;  /* 0x0000008107067810 */ /* 0x000fe20007ffe806 */
[----:B------:R-:W-:Y:S01]  /*08f0*/  UIADD3 UR4, UPT, UPT, UR4, -0x1000000, URZ ;  /* 0xff00000004047890 */ /* 0x000fe2000fffe0ff */
[----:B------:R-:W-:Y:S01]  /*0900*/  BSSY.RECONVERGENT B3, `(.L_x_22) ;  /* 0x0000032000037945 */ /* 0x000fe20003800200 */
[----:B------:R-:W-:-:S04]  /*0910*/  IMAD.IADD R5, R8, 0x1, -R5 ;  /* 0x0000000108057824 */ /* 0x000fc800078e0a05 */
[----:B------:R-:W0:Y:S01]  /*0920*/  MUFU.RCP R0, R5 ;  /* 0x0000000500007308 */ /* 0x000e220000001000 */
[----:B------:R-:W-:-:S04]  /*0930*/  FADD.FTZ R9, -R5, -RZ ;  /* 0x800000ff05097221 */ /* 0x000fc80000010100 */
[----:B0-----:R-:W-:-:S04]  /*0940*/  FFMA R11, R0, R9, 1 ;  /* 0x3f800000000b7423 */ /* 0x001fc80000000009 */
[----:B------:R-:W-:-:S04]  /*0950*/  FFMA R0, R0, R11, R0 ;  /* 0x0000000b00007223 */ /* 0x000fc80000000000 */
[----:B------:R-:W-:-:S04]  /*0960*/  FFMA R8, R0, UR4, RZ ;  /* 0x0000000400087c23 */ /* 0x000fc800080000ff */
[----:B------:R-:W-:-:S04]  /*0970*/  FFMA R11, R9, R8, UR4 ;  /* 0x00000004090b7e23 */ /* 0x000fc80008000008 */
[----:B------:R-:W-:-:S04]  /*0980*/  FFMA R11, R0, R11, R8 ;  /* 0x0000000b000b7223 */ /* 0x000fc80000000008 */
[----:B------:R-:W-:-:S04]  /*0990*/  FFMA R10, R9, R11, UR4 ;  /* 0x00000004090a7e23 */ /* 0x000fc8000800000b */
[----:B------:R-:W-:-:S05]  /*09a0*/  FFMA R8, R0, R10, R11 ;  /* 0x0000000a00087223 */ /* 0x000fca000000000b */
[----:B------:R-:W-:-:S04]  /*09b0*/  SHF.R.U32.HI R5, RZ, 0x17, R8 ;  /* 0x00000017ff057819 */ /* 0x000fc80000011608 */
[----:B------:R-:W-:-:S05]  /*09c0*/  LOP3.LUT R5, R5, 0xff, RZ, 0xc0, !PT ;  /* 0x000000ff05057812 */ /* 0x000fca00078ec0ff */
[----:B------:R-:W-:-:S04]  /*09d0*/  IMAD.IADD R9, R5, 0x1, R6 ;  /* 0x0000000105097824 */ /* 0x000fc800078e0206 */
[----:B------:R-:W-:-:S05]  /*09e0*/  VIADD R5, R9, 0xffffffff ;  /* 0xffffffff09057836 */ /* 0x000fca0000000000 */
[----:B------:R-:W-:-:S13]  /*09f0*/  ISETP.GE.U32.AND P0, PT, R5, 0xfe, PT ;  /* 0x000000fe0500780c */ /* 0x000fda0003f06070 */
[----:B------:R-:W-:Y:S05]  /*0a00*/  @!P0 BRA `(.L_x_23) ;  /* 0x0000000000808947 */ /* 0x000fea0003800000 */
[----:B------:R-:W-:-:S13]  /*0a10*/  ISETP.GT.AND P0, PT, R9, 0xfe, PT ;  /* 0x000000fe0900780c */ /* 0x000fda0003f04270 */
[----:B------:R-:W-:Y:S05]  /*0a20*/  @P0 BRA `(.L_x_24) ;  /* 0x00000000006c0947 */ /* 0x000fea0003800000 */
[----:B------:R-:W-:-:S13]  /*0a30*/  ISETP.GE.AND P0, PT, R9, 0x1, PT ;  /* 0x000000010900780c */ /* 0x000fda0003f06270 */
[----:B------:R-:W-:Y:S05]  /*0a40*/  @P0 BRA `(.L_x_25) ;  /* 0x0000000000740947 */ /* 0x000fea0003800000 */
[----:B------:R-:W-:Y:S02]  /*0a50*/  ISETP.GE.AND P0, PT, R9, -0x18, PT ;  /* 0xffffffe80900780c */ /* 0x000fe40003f06270 */
[----:B------:R-:W-:-:S11]  /*0a60*/  LOP3.LUT R8, R8, 0x80000000, RZ, 0xc0, !PT ;  /* 0x8000000008087812 */ /* 0x000fd600078ec0ff */
[----:B------:R-:W-:Y:S05]  /*0a70*/  @!P0 BRA `(.L_x_25) ;  /* 0x0000000000688947 */ /* 0x000fea0003800000 */
[CC--:B------:R-:W-:Y:S01]  /*0a80*/  FFMA.RZ R5, R0.reuse, R10.reuse, R11 ;  /* 0x0000000a00057223 */ /* 0x0c0fe2000000c00b */
[C---:B------:R-:W-:Y:S01]  /*0a90*/  VIADD R7, R9.reuse, 0x20 ;  /* 0x0000002009077836 */ /* 0x040fe20000000000 */
[C---:B------:R-:W-:Y:S02]  /*0aa0*/  ISETP.NE.AND P3, PT, R9.reuse, RZ, PT ;  /* 0x000000ff0900720c */ /* 0x040fe40003f65270 */
[----:B------:R-:W-:Y:S01]  /*0ab0*/  ISETP.NE.AND P1, PT, R9, RZ, PT ;  /* 0x000000ff0900720c */ /* 0x000fe20003f25270 */
[----:B------:R-:W-:Y:S01]  /*0ac0*/  IMAD.MOV R9, RZ, RZ, -R9 ;  /* 0x000000ffff097224 */ /* 0x000fe200078e0a09 */
[----:B------:R-:W-:Y:S01]  /*0ad0*/  LOP3.LUT R6, R5, 0x7fffff, RZ, 0xc0, !PT ;  /* 0x007fffff05067812 */ /* 0x000fe200078ec0ff */
[CCC-:B------:R-:W-:Y:S01]  /*0ae0*/  FFMA.RP R5, R0.reuse, R10.reuse, R11.reuse ;  /* 0x0000000a00057223 */ /* 0x1c0fe2000000800b */
[----:B------:R-:W-:Y:S02]  /*0af0*/  FFMA.RM R0, R0, R10, R11 ;  /* 0x0000000a00007223 */ /* 0x000fe4000000400b */
[----:B------:R-:W-:-:S03]  /*0b00*/  LOP3.LUT R6, R6, 0x800000, RZ, 0xfc, !PT ;  /* 0x0080000006067812 */ /* 0x000fc600078efcff */
[----:B------:R-:W-:Y:S02]  /*0b10*/  FSETP.NEU.FTZ.AND P0, PT, R5, R0, PT ;  /* 0x000000000500720b */ /* 0x000fe40003f1d000 */
[----:B------:R-:W-:Y:S02]  /*0b20*/  SHF.L.U32 R7, R6, R7, RZ ;  /* 0x0000000706077219 */ /* 0x000fe400000006ff */
[----:B------:R-:W-:Y:S02]  /*0b30*/  SEL R5, R9, RZ, P3 ;  /* 0x000000ff09057207 */ /* 0x000fe40001800000 */
[----:B------:R-:W-:Y:S02]  /*0b40*/  ISETP.NE.AND P1, PT, R7, RZ, P1 ;  /* 0x000000ff0700720c */ /* 0x000fe40000f25270 */
[----:B------:R-:W-:Y:S02]  /*0b50*/  SHF.R.U32.HI R5, RZ, R5, R6 ;  /* 0x00000005ff057219 */ /* 0x000fe40000011606 */
[----:B------:R-:W-:-:S02]  /*0b60*/  PLOP3.LUT P0, PT, P0, P1, PT, 0xf8, 0x8f ;  /* 0x00000000008f781c */ /* 0x000fc40000703f70 */
[----:B------:R-:W-:Y:S02]  /*0b70*/  SHF.R.U32.HI R7, RZ, 0x1, R5 ;  /* 0x00000001ff077819 */ /* 0x000fe40000011605 */
[----:B------:R-:W-:-:S04]  /*0b80*/  SEL R0, RZ, 0x1, !P0 ;  /* 0x00000001ff007807 */ /* 0x000fc80004000000 */
[----:B------:R-:W-:-:S04]  /*0b90*/  LOP3.LUT R0, R0, 0x1, R7, 0xf8, !PT ;  /* 0x0000000100007812 */ /* 0x000fc800078ef807 */
[----:B------:R-:W-:-:S05]  /*0ba0*/  LOP3.LUT R0, R0, R5, RZ, 0xc0, !PT ;  /* 0x0000000500007212 */ /* 0x000fca00078ec0ff */
[----:B------:R-:W-:-:S05]  /*0bb0*/  IMAD.IADD R7, R7, 0x1, R0 ;  /* 0x0000000107077824 */ /* 0x000fca00078e0200 */
[----:B------:R-:W-:Y:S01]  /*0bc0*/  LOP3.LUT R8, R7, R8, RZ, 0xfc, !PT ;  /* 0x0000000807087212 */ /* 0x000fe200078efcff */
[----:B------:R-:W-:Y:S06]  /*0bd0*/  BRA `(.L_x_25) ;  /* 0x0000000000107947 */ /* 0x000fec0003800000 */
.L_x_24:
[----:B------:R-:W-:-:S04]  /*0be0*/  LOP3.LUT R8, R8, 0x80000000, RZ, 0xc0, !PT ;  /* 0x8000000008087812 */ /* 0x000fc800078ec0ff */
[----:B------:R-:W-:Y:S01]  /*0bf0*/  LOP3.LUT R8, R8, 0x7f800000, RZ, 0xfc, !PT ;  /* 0x7f80000008087812 */ /* 0x000fe200078efcff */
[----:B------:R-:W-:Y:S06]  /*0c00*/  BRA `(.L_x_25) ;  /* 0x0000000000047947 */ /* 0x000fec0003800000 */
.L_x_23:
[----:B------:R-:W-:-:S07]  /*0c10*/  IMAD R8, R6, 0x800000, R8 ;  /* 0x0080000006087824 */ /* 0x000fce00078e0208 */
.L_x_25:
[----:B------:R-:W-:Y:S05]  /*0c20*/  BSYNC.RECONVERGENT B3 ;  /* 0x0000000000037941 */ /* 0x000fea0003800200 */
.L_x_22:
[----:B------:R-:W-:Y:S05]  /*0c30*/  BRA `(.L_x_26) ;  /* 0x0000000000207947 */ /* 0x000fea0003800000 */
.L_x_21:
[----:B------:R-:W-:-:S04]  /*0c40*/  LOP3.LUT R8, R8, 0x80000000, R5, 0x48, !PT ;  /* 0x8000000008087812 */ /* 0x000fc800078e4805 */
[----:B------:R-:W-:Y:S01]  /*0c50*/  LOP3.LUT R8, R8, 0x7f800000, RZ, 0xfc, !PT ;  /* 0x7f80000008087812 */ /* 0x000fe200078efcff */
[----:B------:R-:W-:Y:S06]  /*0c60*/  BRA `(.L_x_26) ;  /* 0x0000000000147947 */ /* 0x000fec0003800000 */
.L_x_20:
[----:B------:R-:W-:Y:S01]  /*0c70*/  LOP3.LUT R8, R8, 0x80000000, R5, 0x48, !PT ;  /* 0x8000000008087812 */ /* 0x000fe200078e4805 */
[----:B------:R-:W-:Y:S06]  /*0c80*/  BRA `(.L_x_26) ;  /* 0x00000000000c7947 */ /* 0x000fec0003800000 */
.L_x_19:
[----:B------:R-:W0:Y:S01]  /*0c90*/  MUFU.RSQ R8, -QNAN ;  /* 0xffc0000000087908 */ /* 0x000e220000001400 */
[----:B------:R-:W-:Y:S05]  /*0ca0*/  BRA `(.L_x_26) ;  /* 0x0000000000047947 */ /* 0x000fea0003800000 */
.L_x_18:
[----:B------:R-:W-:-:S07]  /*0cb0*/  FADD.FTZ R8, R0, 4 ;  /* 0x4080000000087421 */ /* 0x000fce0000010000 */
.L_x_26:
[----:B------:R-:W-:Y:S05]  /*0cc0*/  BSYNC.RECONVERGENT B0 ;  /* 0x0000000000007941 */ /* 0x000fea0003800200 */
.L_x_15:
[----:B------:R-:W-:-:S04]  /*0cd0*/  IMAD.MOV.U32 R5, RZ, RZ, 0x0 ;  /* 0x00000000ff057424 */ /* 0x000fc800078e00ff */
[----:B0-----:R-:W-:Y:S05]  /*0ce0*/  RET.REL.NODEC R4 `(_Z14leibniz_kernelPf) ;  /* 0xfffffff004c47950 */ /* 0x001fea0003c3ffff */
.L_x_27:
        /* <DEDUP_REMOVED lines=9> */
.L_x_29:


//--------------------- .nv.shared._Z14leibniz_kernelPd --------------------------
	.section	.nv.shared._Z14leibniz_kernelPd,"aw",@nobits
	.sectionflags	@""
	.align	8
.nv.shared._Z14leibniz_kernelPd:
	.zero		9216


//--------------------- .nv.shared.reserved.0     --------------------------
	.section	.nv.shared.reserved.0,"aw",@nobits
	.weak		__nv_reservedSMEM_offset_0_alias
	.size		__nv_reservedSMEM_offset_0_alias, 0, 64
	.other		__nv_reservedSMEM_offset_0_alias,@"STO_CUDA_RESERVED_SHARED STV_DEFAULT"
__nv_reservedSMEM_offset_0_alias:
	.zero		0
	.zero		64


//--------------------- .nv.shared._Z14leibniz_kernelPf --------------------------
	.section	.nv.shared._Z14leibniz_kernelPf,"aw",@nobits
	.sectionflags	@""
	.align	4
.nv.shared._Z14leibniz_kernelPf:
	.zero		5120


//--------------------- .nv.constant0._Z14leibniz_kernelPd --------------------------
	.section	.nv.constant0._Z14leibniz_kernelPd,"a",@progbits
	.sectionflags	@""
	.align	4
.nv.constant0._Z14leibniz_kernelPd:
	.zero		904


//--------------------- .nv.constant0._Z14leibniz_kernelPf --------------------------
	.section	.nv.constant0._Z14leibniz_kernelPf,"a",@progbits
	.sectionflags	@""
	.align	4
.nv.constant0._Z14leibniz_kernelPf:
	.zero		904


//--------------------- SYMBOLS --------------------------

	.type		.nv.reservedSmem.offset0,@object
	.size		.nv.reservedSmem.offset0,0x4
	.type		.nv.reservedSmem.cap,@object
	.size		.nv.reservedSmem.cap,0x4
